//
// Generated by NVIDIA NVVM Compiler
//
// Compiler Build ID: CL-36424714
// Cuda compilation tools, release 13.0, V13.0.88
// Based on NVVM 20.0.0
//

.version 9.0
.target sm_100
.address_size 64

	// .globl	_Z8wmma_kerP6__halfS0_Pf

.visible .entry _Z8wmma_kerP6__halfS0_Pf(
	.param .u64 .ptr .align 1 _Z8wmma_kerP6__halfS0_Pf_param_0,
	.param .u64 .ptr .align 1 _Z8wmma_kerP6__halfS0_Pf_param_1,
	.param .u64 .ptr .align 1 _Z8wmma_kerP6__halfS0_Pf_param_2
)
{
	.reg .b32 	%r<20>;
	.reg .b32 	%f<10>;
	.reg .b64 	%rd<13>;

	ld.param.u64 	%rd1, [_Z8wmma_kerP6__halfS0_Pf_param_0];
	ld.param.u64 	%rd2, [_Z8wmma_kerP6__halfS0_Pf_param_1];
	ld.param.u64 	%rd3, [_Z8wmma_kerP6__halfS0_Pf_param_2];
	cvta.to.global.u64 	%rd4, %rd1;
	cvta.to.global.u64 	%rd5, %rd2;
	cvta.to.global.u64 	%rd6, %rd3;
	mov.u32 	%r1, %tid.x;
	mov.b32 	%r2, 16;
	wmma.load.a.sync.aligned.row.m16n16k16.global.f16 	{%r3, %r4, %r5, %r6, %r7, %r8, %r9, %r10}, [%rd4], %r2;
	cvt.u64.u32 	%rd7, %r1;
	and.b64  	%rd8, %rd7, 992;
	add.s64 	%rd9, %rd5, %rd8;
	wmma.load.b.sync.aligned.row.m16n16k16.global.f16 	{%r11, %r12, %r13, %r14, %r15, %r16, %r17, %r18}, [%rd9], %r2;
	mov.f32 	%f1, 0f00000000;
	wmma.mma.sync.aligned.row.row.m16n16k16.f32.f32 {%f2, %f3, %f4, %f5, %f6, %f7, %f8, %f9}, {%r3, %r4, %r5, %r6, %r7, %r8, %r9, %r10}, {%r11, %r12, %r13, %r14, %r15, %r16, %r17, %r18}, {%f1, %f1, %f1, %f1, %f1, %f1, %f1, %f1};
	shl.b32 	%r19, %r1, 1;
	cvt.u64.u32 	%rd10, %r19;
	and.b64  	%rd11, %rd10, 1984;
	add.s64 	%rd12, %rd6, %rd11;
	wmma.store.d.sync.aligned.row.m16n16k16.global.f32 	[%rd12], {%f2, %f3, %f4, %f5, %f6, %f7, %f8, %f9}, %r2;
	ret;

}


// ===== COMPILED SASS (sm_100) =====

	.target	sm_100

	.elftype	@"ET_EXEC"


//--------------------- .note.nv.tkinfo           --------------------------
	.section	.note.nv.tkinfo,"",@"SHT_NOTE"
	.sectionflags	@"SHF_NOTE_NV_TKINFO"
	.tkinfo
        /*0018*/ 	.word	0x00000002
        /*0030*/ 	.string	""
        /*0030*/ 	.string	"ptxas"
        /*0030*/ 	.string	"Cuda compilation tools, release 13.0, V13.0.88"
        /*0030*/ 	.string	"Build cuda_13.0.r13.0/compiler.36424714_0"
        /*0030*/ 	.string	"-arch sm_100 -m 64 "



//--------------------- .note.nv.cuinfo           --------------------------
	.section	.note.nv.cuinfo,"",@"SHT_NOTE"
	.sectionflags	@"SHF_NOTE_NV_CUINFO"
        /*0018*/ 	.short	0x0002
        /*001a*/ 	.short	0x0064
        /*001c*/ 	.short	0x0082
	.zero		2


//--------------------- .nv.info                  --------------------------
	.section	.nv.info,"",@"SHT_CUDA_INFO"
	.align	4


	//----- nvinfo : EIATTR_REGCOUNT
	.align		4
        /*0000*/ 	.byte	0x04, 0x2f
        /*0002*/ 	.short	(.L_1 - .L_0)
	.align		4
.L_0:
        /*0004*/ 	.word	index@(_Z8wmma_kerP6__halfS0_Pf)
        /*0008*/ 	.word	0x00000016


	//----- nvinfo : EIATTR_FRAME_SIZE
	.align		4
.L_1:
        /*000c*/ 	.byte	0x04, 0x11
        /*000e*/ 	.short	(.L_3 - .L_2)
	.align		4
.L_2:
        /*0010*/ 	.word	index@(_Z8wmma_kerP6__halfS0_Pf)
        /*0014*/ 	.word	0x00000000


	//----- nvinfo : EIATTR_MIN_STACK_SIZE
	.align		4
.L_3:
        /*0018*/ 	.byte	0x04, 0x12
        /*001a*/ 	.short	(.L_5 - .L_4)
	.align		4
.L_4:
        /*001c*/ 	.word	index@(_Z8wmma_kerP6__halfS0_Pf)
        /*0020*/ 	.word	0x00000000
.L_5:


//--------------------- .nv.compat                --------------------------
	.section	.nv.compat,"",@"SHT_CUDA_COMPAT_INFO"
	.align	4
        /*0000*/ 	.byte	0x02, 0x09, 0x00, 0x00, 0x02, 0x02, 0x01, 0x00, 0x02, 0x05, 0x05, 0x00, 0x03, 0x07, 0x01, 0x01
        /*0010*/ 	.byte	0x02, 0x03, 0x00, 0x00, 0x02, 0x06, 0x01, 0x00, 0x04, 0x0b, 0x08, 0x00, 0x09, 0x00, 0x00, 0x00
        /*0020*/ 	.byte	0x00, 0x00, 0x00, 0x00


//--------------------- .nv.info._Z8wmma_kerP6__halfS0_Pf --------------------------
	.section	.nv.info._Z8wmma_kerP6__halfS0_Pf,"",@"SHT_CUDA_INFO"
	.sectionflags	@""
	.align	4


	//----- nvinfo : EIATTR_CUDA_API_VERSION
	.align		4
        /*0000*/ 	.byte	0x04, 0x37
        /*0002*/ 	.short	(.L_7 - .L_6)
.L_6:
        /*0004*/ 	.word	0x00000082


	//----- nvinfo : EIATTR_KPARAM_INFO
	.align		4
.L_7:
        /*0008*/ 	.byte	0x04, 0x17
        /*000a*/ 	.short	(.L_9 - .L_8)
.L_8:
        /*000c*/ 	.word	0x00000000
        /*0010*/ 	.short	0x0002
        /*0012*/ 	.short	0x0010
        /*0014*/ 	.byte	0x00, 0xf5, 0x21, 0x00


	//----- nvinfo : EIATTR_KPARAM_INFO
	.align		4
.L_9:
        /*0018*/ 	.byte	0x04, 0x17
        /*001a*/ 	.short	(.L_11 - .L_10)
.L_10:
        /*001c*/ 	.word	0x00000000
        /*0020*/ 	.short	0x0001
        /*0022*/ 	.short	0x0008
        /*0024*/ 	.byte	0x00, 0xf5, 0x21, 0x00


	//----- nvinfo : EIATTR_KPARAM_INFO
	.align		4
.L_11:
        /*0028*/ 	.byte	0x04, 0x17
        /*002a*/ 	.short	(.L_13 - .L_12)
.L_12:
        /*002c*/ 	.word	0x00000000
        /*0030*/ 	.short	0x0000
        /*0032*/ 	.short	0x0000
        /*0034*/ 	.byte	0x00, 0xf5, 0x21, 0x00


	//----- nvinfo : EIATTR_SPARSE_MMA_MASK
	.align		4
.L_13:
        /*0038*/ 	.byte	0x03, 0x50
        /*003a*/ 	.short	0x0000


	//----- nvinfo : EIATTR_WMMA_USED
	.align		4
        /*003c*/ 	.byte	0x01, 0x2b
	.zero		2


	//----- nvinfo : EIATTR_MAXREG_COUNT
	.align		4
        /*0040*/ 	.byte	0x03, 0x1b
        /*0042*/ 	.short	0x00ff


	//----- nvinfo : EIATTR_MERCURY_ISA_VERSION
	.align		4
        /*0044*/ 	.byte	0x03, 0x5f
        /*0046*/ 	.short	0x0101


	//----- nvinfo : EIATTR_VRC_CTA_INIT_COUNT
	.align		4
        /*0048*/ 	.byte	0x02, 0x4a
	.zero		1
	.zero		1


	//----- nvinfo : EIATTR_EXIT_INSTR_OFFSETS
	.align		4
        /*004c*/ 	.byte	0x04, 0x1c
        /*004e*/ 	.short	(.L_15 - .L_14)


	//   ....[0]....
.L_14:
        /*0050*/ 	.word	0x00000290


	//----- nvinfo : EIATTR_CBANK_PARAM_SIZE
	.align		4
.L_15:
        /*0054*/ 	.byte	0x03, 0x19
        /*0056*/ 	.short	0x0018


	//----- nvinfo : EIATTR_PARAM_CBANK
	.align		4
        /*0058*/ 	.byte	0x04, 0x0a
        /*005a*/ 	.short	(.L_17 - .L_16)
	.align		4
.L_16:
        /*005c*/ 	.word	index@(.nv.constant0._Z8wmma_kerP6__halfS0_Pf)
        /*0060*/ 	.short	0x0380
        /*0062*/ 	.short	0x0018


	//----- nvinfo : EIATTR_SW_WAR
	.align		4
.L_17:
        /*0064*/ 	.byte	0x04, 0x36
        /*0066*/ 	.short	(.L_19 - .L_18)
.L_18:
        /*0068*/ 	.word	0x00000008
.L_19:


//--------------------- .nv.callgraph             --------------------------
	.section	.nv.callgraph,"",@"SHT_CUDA_CALLGRAPH"
	.align	4
	.sectionentsize	8
	.align		4
        /*0000*/ 	.word	0x00000000
	.align		4
        /*0004*/ 	.word	0xffffffff
	.align		4
        /*0008*/ 	.word	0x00000000
	.align		4
        /*000c*/ 	.word	0xfffffffe
	.align		4
        /*0010*/ 	.word	0x00000000
	.align		4
        /*0014*/ 	.word	0xfffffffd
	.align		4
        /*0018*/ 	.word	0x00000000
	.align		4
        /*001c*/ 	.word	0xfffffffc


//--------------------- .text._Z8wmma_kerP6__halfS0_Pf --------------------------
	.section	.text._Z8wmma_kerP6__halfS0_Pf,"ax",@progbits
	.align	128
        .global         _Z8wmma_kerP6__halfS0_Pf
        .type           _Z8wmma_kerP6__halfS0_Pf,@function
        .size           _Z8wmma_kerP6__halfS0_Pf,(.L_x_1 - _Z8wmma_kerP6__halfS0_Pf)
        .other          _Z8wmma_kerP6__halfS0_Pf,@"STO_CUDA_ENTRY STV_DEFAULT"
_Z8wmma_kerP6__halfS0_Pf:
.text._Z8wmma_kerP6__halfS0_Pf:
[----:B------:R-:W-:Y:S01]  /*0000*/  LDC R1, c[0x0][0x37c] ;  /* 0x0000df00ff017b82 */ /* 0x000fe20000000800 */
[----:B------:R-:W0:Y:S01]  /*0010*/  S2R R5, SR_LANEID ;  /* 0x0000000000057919 */ /* 0x000e220000000000 */
[----:B------:R-:W1:Y:S01]  /*0020*/  LDCU.128 UR8, c[0x0][0x380] ;  /* 0x00007000ff0877ac */ /* 0x000e620008000c00 */
[----:B------:R-:W-:Y:S01]  /*0030*/  IMAD.MOV.U32 R3, RZ, RZ, RZ ;  /* 0x000000ffff037224 */ /* 0x000fe200078e00ff */
[----:B------:R-:W2:Y:S01]  /*0040*/  S2R R0, SR_TID.X ;  /* 0x0000000000007919 */ /* 0x000ea20000002100 */
[----:B------:R-:W3:Y:S01]  /*0050*/  LDCU.64 UR4, c[0x0][0x358] ;  /* 0x00006b00ff0477ac */ /* 0x000ee20008000a00 */
[----:B------:R-:W4:Y:S01]  /*0060*/  LDCU.64 UR6, c[0x0][0x390] ;  /* 0x00007200ff0677ac */ /* 0x000f220008000a00 */
[----:B0-----:R-:W-:Y:S02]  /*0070*/  LOP3.LUT R2, R5, 0x3, RZ, 0xc0, !PT ;  /* 0x0000000305027812 */ /* 0x001fe400078ec0ff */
[----:B------:R-:W-:Y:S02]  /*0080*/  SHF.R.U32.HI R5, RZ, 0x2, R5 ;  /* 0x00000002ff057819 */ /* 0x000fe40000011605 */
[----:B--2---:R-:W-:-:S03]  /*0090*/  LOP3.LUT R9, R0, 0x3e0, RZ, 0xc0, !PT ;  /* 0x000003e000097812 */ /* 0x004fc600078ec0ff */
[----:B------:R-:W-:Y:S01]  /*00a0*/  IMAD.WIDE.U32 R2, R5, 0x8, R2 ;  /* 0x0000000805027825 */ /* 0x000fe200078e0002 */
[----:B-1----:R-:W-:-:S05]  /*00b0*/  IADD3 R9, P0, PT, R9, UR10, RZ ;  /* 0x0000000a09097c10 */ /* 0x002fca000ff1e0ff */
[----:B------:R-:W-:Y:S01]  /*00c0*/  IMAD.X R5, RZ, RZ, UR11, P0 ;  /* 0x0000000bff057e24 */ /* 0x000fe200080e06ff */
[----:B------:R-:W-:-:S04]  /*00d0*/  LEA R8, P0, R2, R9, 0x2 ;  /* 0x0000000902087211 */ /* 0x000fc800078010ff */
[----:B------:R-:W-:-:S05]  /*00e0*/  LEA.HI.X R9, R2, R5, R3, 0x2, P0 ;  /* 0x0000000502097211 */ /* 0x000fca00000f1403 */
[----:B---3--:R-:W2:Y:S04]  /*00f0*/  LDG.E R14, desc[UR4][R8.64] ;  /* 0x00000004080e7981 */ /* 0x008ea8000c1e1900 */
[----:B------:R-:W3:Y:S04]  /*0100*/  LDG.E R15, desc[UR4][R8.64+0x100] ;  /* 0x00010004080f7981 */ /* 0x000ee8000c1e1900 */
[----:B------:R-:W5:Y:S04]  /*0110*/  LDG.E R16, desc[UR4][R8.64+0x10] ;  /* 0x0000100408107981 */ /* 0x000f68000c1e1900 */
[----:B------:R-:W5:Y:S01]  /*0120*/  LDG.E R17, desc[UR4][R8.64+0x110] ;  /* 0x0001100408117981 */ /* 0x000f62000c1e1900 */
[----:B------:R-:W-:-:S04]  /*0130*/  LEA R12, P0, R2, UR8, 0x2 ;  /* 0x00000008020c7c11 */ /* 0x000fc8000f8010ff */
[----:B------:R-:W-:-:S05]  /*0140*/  LEA.HI.X R13, R2, UR9, R3, 0x2, P0 ;  /* 0x00000009020d7c11 */ /* 0x000fca00080f1403 */
[----:B------:R-:W5:Y:S04]  /*0150*/  LDG.E R4, desc[UR4][R12.64] ;  /* 0x000000040c047981 */ /* 0x000f68000c1e1900 */
[----:B------:R-:W5:Y:S04]  /*0160*/  LDG.E R5, desc[UR4][R12.64+0x100] ;  /* 0x000100040c057981 */ /* 0x000f68000c1e1900 */
[----:B------:R-:W5:Y:S04]  /*0170*/  LDG.E R6, desc[UR4][R12.64+0x10] ;  /* 0x000010040c067981 */ /* 0x000f68000c1e1900 */
[----:B------:R0:W5:Y:S01]  /*0180*/  LDG.E R7, desc[UR4][R12.64+0x110] ;  /* 0x000110040c077981 */ /* 0x000162000c1e1900 */
[----:B------:R-:W-:-:S05]  /*0190*/  IMAD.SHL.U32 R0, R0, 0x2, RZ ;  /* 0x0000000200007824 */ /* 0x000fca00078e00ff */
[----:B------:R-:W-:-:S04]  /*01a0*/  LOP3.LUT R0, R0, 0x7c0, RZ, 0xc0, !PT ;  /* 0x000007c000007812 */ /* 0x000fc800078ec0ff */
[----:B----4-:R-:W-:-:S05]  /*01b0*/  IADD3 R19, P0, PT, R0, UR6, RZ ;  /* 0x0000000600137c10 */ /* 0x010fca000ff1e0ff */
[----:B0-----:R-:W-:Y:S01]  /*01c0*/  IMAD.X R13, RZ, RZ, UR7, P0 ;  /* 0x00000007ff0d7e24 */ /* 0x001fe200080e06ff */
[----:B------:R-:W-:-:S04]  /*01d0*/  LEA R12, P0, R2, R19, 0x3 ;  /* 0x00000013020c7211 */ /* 0x000fc800078018ff */
[----:B------:R-:W-:Y:S01]  /*01e0*/  LEA.HI.X R13, R2, R13, R3, 0x3, P0 ;  /* 0x0000000d020d7211 */ /* 0x000fe200000f1c03 */
[----:B--2---:R-:W-:Y:S04]  /*01f0*/  MOVM.16.MT88 R10, R14 ;  /* 0x000000000e0a723a */ /* 0x004fe80000000000 */
[----:B---3--:R-:W0:Y:S04]  /*0200*/  MOVM.16.MT88 R11, R15 ;  /* 0x000000000f0b723a */ /* 0x008e280000000000 */
[----:B-----5:R-:W-:Y:S04]  /*0210*/  MOVM.16.MT88 R16, R16 ;  /* 0x000000001010723a */ /* 0x020fe80000000000 */
[----:B------:R-:W1:Y:S01]  /*0220*/  MOVM.16.MT88 R17, R17 ;  /* 0x000000001111723a */ /* 0x000e620000000000 */
[C---:B0-----:R-:W-:Y:S08]  /*0230*/  HMMA.16816.F32 R8, R4.reuse, R10, RZ ;  /* 0x0000000a0408723c */ /* 0x041ff000000018ff */
[----:B-1----:R-:W-:Y:S11]  /*0240*/  HMMA.16816.F32 R4, R4, R16, RZ ;  /* 0x000000100404723c */ /* 0x002ff600000018ff */
[----:B------:R-:W-:Y:S04]  /*0250*/  STG.E.64 desc[UR4][R12.64], R8 ;  /* 0x000000080c007986 */ /* 0x000fe8000c101b04 */
[----:B------:R-:W-:Y:S04]  /*0260*/  STG.E.64 desc[UR4][R12.64+0x200], R10 ;  /* 0x0002000a0c007986 */ /* 0x000fe8000c101b04 */
[----:B------:R-:W-:Y:S04]  /*0270*/  STG.E.64 desc[UR4][R12.64+0x20], R4 ;  /* 0x000020040c007986 */ /* 0x000fe8000c101b04 */
[----:B------:R-:W-:Y:S01]  /*0280*/  STG.E.64 desc[UR4][R12.64+0x220], R6 ;  /* 0x000220060c007986 */ /* 0x000fe2000c101b04 */
[----:B------:R-:W-:Y:S05]  /*0290*/  EXIT ;  /* 0x000000000000794d */ /* 0x000fea0003800000 */
.L_x_0:
[----:B------:R-:W-:-:S00]  /*02a0*/  BRA `(.L_x_0) ;  /* 0xfffffffc00fc7947 */ /* 0x000fc0000383ffff */
[----:B------:R-:W-:-:S00]  /*02b0*/  NOP ;  /* 0x0000000000007918 */ /* 0x000fc00000000000 */
        /* <DEDUP_REMOVED lines=12> */
.L_x_1:


//--------------------- .nv.shared.reserved.0     --------------------------
	.section	.nv.shared.reserved.0,"aw",@nobits
	.weak		__nv_reservedSMEM_offset_0_alias
	.size		__nv_reservedSMEM_offset_0_alias, 0, 64
	.other		__nv_reservedSMEM_offset_0_alias,@"STO_CUDA_RESERVED_SHARED STV_DEFAULT"
__nv_reservedSMEM_offset_0_alias:
	.zero		0
	.zero		64


//--------------------- .nv.constant0._Z8wmma_kerP6__halfS0_Pf --------------------------
	.section	.nv.constant0._Z8wmma_kerP6__halfS0_Pf,"a",@progbits
	.sectionflags	@""
	.align	4
.nv.constant0._Z8wmma_kerP6__halfS0_Pf:
	.zero		920


//--------------------- SYMBOLS --------------------------

	.type		.nv.reservedSmem.offset0,@object
	.size		.nv.reservedSmem.offset0,0x4
